	.headerflags	@"EF_CUDA_TEXMODE_UNIFIED EF_CUDA_64BIT_ADDRESS EF_CUDA_ACCELERATORS EF_CUDA_SM90 EF_CUDA_VIRTUAL_SM(EF_CUDA_SM90)"
	.elftype	@"ET_EXEC"


//--------------------- .nv.info                  --------------------------
	.section	.nv.info,"",@"SHT_CUDA_INFO"
	.align	4


	//----- nvinfo : EIATTR_REGCOUNT
	.align		4
        /*0000*/ 	.byte	0x04, 0x2f
        /*0002*/ 	.short	(.L_1 - .L_0)
	.align		4
.L_0:
        /*0004*/ 	.word	index@(triton_poi_fused_add_convolution_mul_23)
        /*0008*/ 	.word	0x00000020


	//----- nvinfo : EIATTR_MIN_STACK_SIZE
	.align		4
.L_1:
        /*000c*/ 	.byte	0x04, 0x12
        /*000e*/ 	.short	(.L_3 - .L_2)
	.align		4
.L_2:
        /*0010*/ 	.word	index@(triton_poi_fused_add_convolution_mul_23)
        /*0014*/ 	.word	0x00000000


	//----- nvinfo : EIATTR_FRAME_SIZE
	.align		4
.L_3:
        /*0018*/ 	.byte	0x04, 0x11
        /*001a*/ 	.short	(.L_5 - .L_4)
	.align		4
.L_4:
        /*001c*/ 	.word	index@(triton_poi_fused_add_convolution_mul_23)
        /*0020*/ 	.word	0x00000000


	//----- nvinfo : EIATTR_MIN_STACK_SIZE
	.align		4
.L_5:
        /*0024*/ 	.byte	0x04, 0x12
        /*0026*/ 	.short	(.L_7 - .L_6)
	.align		4
.L_6:
        /*0028*/ 	.word	index@(triton_poi_fused_add_convolution_mul_23)
        /*002c*/ 	.word	0x00000000
.L_7:


//--------------------- .nv.info.triton_poi_fused_add_convolution_mul_23 --------------------------
	.section	.nv.info.triton_poi_fused_add_convolution_mul_23,"",@"SHT_CUDA_INFO"
	.sectionflags	@""
	.align	4


	//----- nvinfo : EIATTR_CUDA_API_VERSION
	.align		4
        /*0000*/ 	.byte	0x04, 0x37
        /*0002*/ 	.short	(.L_9 - .L_8)
.L_8:
        /*0004*/ 	.word	0x0000007c


	//----- nvinfo : EIATTR_KPARAM_INFO
	.align		4
.L_9:
        /*0008*/ 	.byte	0x04, 0x17
        /*000a*/ 	.short	(.L_11 - .L_10)
.L_10:
        /*000c*/ 	.word	0x00000000
        /*0010*/ 	.short	0x0005
        /*0012*/ 	.short	0x0028
        /*0014*/ 	.byte	0x00, 0xf0, 0x11, 0x00


	//----- nvinfo : EIATTR_KPARAM_INFO
	.align		4
.L_11:
        /*0018*/ 	.byte	0x04, 0x17
        /*001a*/ 	.short	(.L_13 - .L_12)
.L_12:
        /*001c*/ 	.word	0x00000000
        /*0020*/ 	.short	0x0004
        /*0022*/ 	.short	0x0020
        /*0024*/ 	.byte	0x00, 0xf4, 0x21, 0x00


	//----- nvinfo : EIATTR_KPARAM_INFO
	.align		4
.L_13:
        /*0028*/ 	.byte	0x04, 0x17
        /*002a*/ 	.short	(.L_15 - .L_14)
.L_14:
        /*002c*/ 	.word	0x00000000
        /*0030*/ 	.short	0x0003
        /*0032*/ 	.short	0x0018
        /*0034*/ 	.byte	0x00, 0xf4, 0x21, 0x00


	//----- nvinfo : EIATTR_KPARAM_INFO
	.align		4
.L_15:
        /*0038*/ 	.byte	0x04, 0x17
        /*003a*/ 	.short	(.L_17 - .L_16)
.L_16:
        /*003c*/ 	.word	0x00000000
        /*0040*/ 	.short	0x0002
        /*0042*/ 	.short	0x0010
        /*0044*/ 	.byte	0x00, 0xf4, 0x21, 0x00


	//----- nvinfo : EIATTR_KPARAM_INFO
	.align		4
.L_17:
        /*0048*/ 	.byte	0x04, 0x17
        /*004a*/ 	.short	(.L_19 - .L_18)
.L_18:
        /*004c*/ 	.word	0x00000000
        /*0050*/ 	.short	0x0001
        /*0052*/ 	.short	0x0008
        /*0054*/ 	.byte	0x00, 0xf4, 0x21, 0x00


	//----- nvinfo : EIATTR_KPARAM_INFO
	.align		4
.L_19:
        /*0058*/ 	.byte	0x04, 0x17
        /*005a*/ 	.short	(.L_21 - .L_20)
.L_20:
        /*005c*/ 	.word	0x00000000
        /*0060*/ 	.short	0x0000
        /*0062*/ 	.short	0x0000
        /*0064*/ 	.byte	0x00, 0xf4, 0x21, 0x00


	//----- nvinfo : EIATTR_SPARSE_MMA_MASK
	.align		4
.L_21:
        /*0068*/ 	.byte	0x03, 0x50
        /*006a*/ 	.short	0x0000


	//----- nvinfo : EIATTR_MAXREG_COUNT
	.align		4
        /*006c*/ 	.byte	0x03, 0x1b
        /*006e*/ 	.short	0x00ff


	//----- nvinfo : EIATTR_EXIT_INSTR_OFFSETS
	.align		4
        /*0070*/ 	.byte	0x04, 0x1c
        /*0072*/ 	.short	(.L_23 - .L_22)


	//   ....[0]....
.L_22:
        /*0074*/ 	.word	0x00000300


	//----- nvinfo : EIATTR_REQNTID
	.align		4
.L_23:
        /*0078*/ 	.byte	0x04, 0x10
        /*007a*/ 	.short	(.L_25 - .L_24)
.L_24:
        /*007c*/ 	.word	0x00000080
        /*0080*/ 	.word	0x00000001
        /*0084*/ 	.word	0x00000001


	//----- nvinfo : EIATTR_CBANK_PARAM_SIZE
	.align		4
.L_25:
        /*0088*/ 	.byte	0x03, 0x19
        /*008a*/ 	.short	0x002c


	//----- nvinfo : EIATTR_PARAM_CBANK
	.align		4
        /*008c*/ 	.byte	0x04, 0x0a
        /*008e*/ 	.short	(.L_27 - .L_26)
	.align		4
.L_26:
        /*0090*/ 	.word	index@(.nv.constant0.triton_poi_fused_add_convolution_mul_23)
        /*0094*/ 	.short	0x0210
        /*0096*/ 	.short	0x002c


	//----- nvinfo : EIATTR_SW_WAR
	.align		4
.L_27:
        /*0098*/ 	.byte	0x04, 0x36
        /*009a*/ 	.short	(.L_29 - .L_28)
.L_28:
        /*009c*/ 	.word	0x00000008
.L_29:


//--------------------- .nv.callgraph             --------------------------
	.section	.nv.callgraph,"",@"SHT_CUDA_CALLGRAPH"
	.align	4
	.sectionentsize	8
	.align		4
        /*0000*/ 	.word	0x00000000
	.align		4
        /*0004*/ 	.word	0xffffffff
	.align		4
        /*0008*/ 	.word	0x00000000
	.align		4
        /*000c*/ 	.word	0xfffffffe
	.align		4
        /*0010*/ 	.word	0x00000000
	.align		4
        /*0014*/ 	.word	0xfffffffd
	.align		4
        /*0018*/ 	.word	0x00000000
	.align		4
        /*001c*/ 	.word	0xfffffffc


//--------------------- .text.triton_poi_fused_add_convolution_mul_23 --------------------------
	.section	.text.triton_poi_fused_add_convolution_mul_23,"ax",@progbits
	.align	128
        .global         triton_poi_fused_add_convolution_mul_23
        .type           triton_poi_fused_add_convolution_mul_23,@function
        .size           triton_poi_fused_add_convolution_mul_23,(.L_x_1 - triton_poi_fused_add_convolution_mul_23)
        .other          triton_poi_fused_add_convolution_mul_23,@"STO_CUDA_ENTRY STV_DEFAULT"
triton_poi_fused_add_convolution_mul_23:
.text.triton_poi_fused_add_convolution_mul_23:
[----:B------:R-:W-:Y:S01]  /*0000*/  LDC R1, c[0x0][0x28] ;  /* 0x00000a00ff017b82 */ /* 0x000fe20000000800 */
[----:B------:R-:W1:Y:S07]  /*0010*/  S2R R0, SR_TID.X ;  /* 0x0000000000007919 */ /* 0x000e6e0000002100 */
[----:B------:R-:W2:Y:S01]  /*0020*/  LDC.64 R8, c[0x0][0x218] ;  /* 0x00008600ff087b82 */ /* 0x000ea20000000a00 */
[----:B------:R-:W-:Y:S01]  /*0030*/  ULDC.64 UR4, c[0x0][0x208] ;  /* 0x0000820000047ab9 */ /* 0x000fe20000000a00 */
[----:B------:R-:W3:Y:S06]  /*0040*/  S2R R5, SR_CTAID.X ;  /* 0x0000000000057919 */ /* 0x000eec0000002500 */
[----:B------:R-:W4:Y:S08]  /*0050*/  LDC.64 R2, c[0x0][0x210] ;  /* 0x00008400ff027b82 */ /* 0x000f300000000a00 */
[----:B------:R-:W5:Y:S08]  /*0060*/  LDC.64 R16, c[0x0][0x228] ;  /* 0x00008a00ff107b82 */ /* 0x000f700000000a00 */
[----:B------:R-:W5:Y:S01]  /*0070*/  LDC.64 R28, c[0x0][0x220] ;  /* 0x00008800ff1c7b82 */ /* 0x000f620000000a00 */
[----:B-1----:R-:W-:-:S04]  /*0080*/  SHF.L.U32 R0, R0, 0x2, RZ ;  /* 0x0000000200007819 */ /* 0x002fc800000006ff */
[----:B------:R-:W-:Y:S02]  /*0090*/  LOP3.LUT R0, R0, 0x1fc, RZ, 0xc0, !PT ;  /* 0x000001fc00007812 */ /* 0x000fe400078ec0ff */
[----:B---3--:R-:W-:Y:S02]  /*00a0*/  SHF.R.S32.HI R4, RZ, 0x15, R5 ;  /* 0x00000015ff047819 */ /* 0x008fe40000011405 */
[----:B------:R-:W-:Y:S02]  /*00b0*/  LEA R0, R5, R0, 0xa ;  /* 0x0000000005007211 */ /* 0x000fe400078e50ff */
[----:B------:R-:W-:-:S03]  /*00c0*/  SGXT R5, R4, 0x1 ;  /* 0x000000010405781a */ /* 0x000fc60000000200 */
[----:B----4-:R-:W-:Y:S01]  /*00d0*/  IMAD.WIDE R2, R0, 0x4, R2 ;  /* 0x0000000400027825 */ /* 0x010fe200078e0202 */
[----:B------:R-:W-:-:S04]  /*00e0*/  LEA.HI R5, R5, R0, RZ, 0x9 ;  /* 0x0000000005057211 */ /* 0x000fc800078f48ff */
[----:B------:R-:W-:Y:S01]  /*00f0*/  LOP3.LUT R5, R5, 0xfffffe00, RZ, 0xc0, !PT ;  /* 0xfffffe0005057812 */ /* 0x000fe200078ec0ff */
[----:B------:R-:W3:Y:S03]  /*0100*/  LDG.E.128 R24, desc[UR4][R2.64] ;  /* 0x0000000402187981 */ /* 0x000ee6000c1e1d00 */
[----:B------:R-:W-:Y:S02]  /*0110*/  IADD3 R13, R0, -R5, RZ ;  /* 0x80000005000d7210 */ /* 0x000fe40007ffe0ff */
[----:B------:R-:W4:Y:S03]  /*0120*/  LDG.E.128 R4, desc[UR4][R2.64+0x800] ;  /* 0x0008000402047981 */ /* 0x000f26000c1e1d00 */
[----:B--2---:R-:W-:-:S06]  /*0130*/  IMAD.WIDE R8, R13, 0x4, R8 ;  /* 0x000000040d087825 */ /* 0x004fcc00078e0208 */
[----:B------:R-:W3:Y:S01]  /*0140*/  LDG.E.EL.128 R8, desc[UR4][R8.64] ;  /* 0x0000000408087981 */ /* 0x000ee2000c2e1d00 */
[----:B-----5:R-:W-:-:S04]  /*0150*/  IMAD.WIDE R16, R13, 0x4, R16 ;  /* 0x000000040d107825 */ /* 0x020fc800078e0210 */
[----:B0-----:R-:W-:Y:S02]  /*0160*/  IMAD.WIDE R28, R0, 0x4, R28 ;  /* 0x00000004001c7825 */ /* 0x001fe400078e021c */
[----:B------:R-:W2:Y:S04]  /*0170*/  LDG.E.EL.128 R16, desc[UR4][R16.64] ;  /* 0x0000000410107981 */ /* 0x000ea8000c2e1d00 */
[----:B------:R-:W2:Y:S04]  /*0180*/  LDG.E.128 R12, desc[UR4][R28.64] ;  /* 0x000000041c0c7981 */ /* 0x000ea8000c1e1d00 */
[----:B------:R-:W5:Y:S01]  /*0190*/  LDG.E.128 R20, desc[UR4][R28.64+0x800] ;  /* 0x000800041c147981 */ /* 0x000f62000c1e1d00 */
[--C-:B---3--:R-:W-:Y:S01]  /*01a0*/  FADD R24, R24, R8.reuse ;  /* 0x0000000818187221 */ /* 0x108fe20000000000 */
[----:B----4-:R-:W-:Y:S01]  /*01b0*/  FADD R4, R4, R8 ;  /* 0x0000000804047221 */ /* 0x010fe20000000000 */
[--C-:B------:R-:W-:Y:S01]  /*01c0*/  FADD R25, R25, R9.reuse ;  /* 0x0000000919197221 */ /* 0x100fe20000000000 */
[----:B------:R-:W-:-:S02]  /*01d0*/  FADD R5, R5, R9 ;  /* 0x0000000905057221 */ /* 0x000fc40000000000 */
[----:B------:R-:W0:Y:S01]  /*01e0*/  LDC.64 R8, c[0x0][0x230] ;  /* 0x00008c00ff087b82 */ /* 0x000e220000000a00 */
[--C-:B------:R-:W-:Y:S01]  /*01f0*/  FADD R26, R26, R10.reuse ;  /* 0x0000000a1a1a7221 */ /* 0x100fe20000000000 */
[----:B------:R-:W-:Y:S01]  /*0200*/  FADD R6, R6, R10 ;  /* 0x0000000a06067221 */ /* 0x000fe20000000000 */
[--C-:B------:R-:W-:Y:S01]  /*0210*/  FADD R27, R27, R11.reuse ;  /* 0x0000000b1b1b7221 */ /* 0x100fe20000000000 */
[----:B------:R-:W-:Y:S01]  /*0220*/  FADD R7, R7, R11 ;  /* 0x0000000b07077221 */ /* 0x000fe20000000000 */
[----:B--2---:R-:W-:Y:S01]  /*0230*/  FFMA R12, R16, R24, R12 ;  /* 0x00000018100c7223 */ /* 0x004fe2000000000c */
[----:B------:R-:W-:Y:S01]  /*0240*/  FFMA R13, R17, R25, R13 ;  /* 0x00000019110d7223 */ /* 0x000fe2000000000d */
[----:B------:R-:W-:Y:S01]  /*0250*/  FFMA R14, R18, R26, R14 ;  /* 0x0000001a120e7223 */ /* 0x000fe2000000000e */
[----:B------:R-:W-:Y:S01]  /*0260*/  FFMA R15, R19, R27, R15 ;  /* 0x0000001b130f7223 */ /* 0x000fe2000000000f */
[----:B-----5:R-:W-:Y:S01]  /*0270*/  FFMA R20, R16, R4, R20 ;  /* 0x0000000410147223 */ /* 0x020fe20000000014 */
[----:B------:R-:W-:Y:S01]  /*0280*/  FFMA R21, R17, R5, R21 ;  /* 0x0000000511157223 */ /* 0x000fe20000000015 */
[----:B------:R-:W-:Y:S01]  /*0290*/  FFMA R22, R18, R6, R22 ;  /* 0x0000000612167223 */ /* 0x000fe20000000016 */
[----:B------:R-:W-:Y:S01]  /*02a0*/  FFMA R23, R19, R7, R23 ;  /* 0x0000000713177223 */ /* 0x000fe20000000017 */
[----:B------:R-:W-:Y:S04]  /*02b0*/  STG.E.128 desc[UR4][R2.64], R24 ;  /* 0x0000001802007986 */ /* 0x000fe8000c101d04 */
[----:B------:R-:W-:Y:S01]  /*02c0*/  STG.E.128 desc[UR4][R2.64+0x800], R4 ;  /* 0x0008000402007986 */ /* 0x000fe2000c101d04 */
[----:B0-----:R-:W-:-:S05]  /*02d0*/  IMAD.WIDE R8, R0, 0x4, R8 ;  /* 0x0000000400087825 */ /* 0x001fca00078e0208 */
[----:B------:R-:W-:Y:S04]  /*02e0*/  STG.E.128 desc[UR4][R8.64], R12 ;  /* 0x0000000c08007986 */ /* 0x000fe8000c101d04 */
[----:B------:R-:W-:Y:S01]  /*02f0*/  STG.E.128 desc[UR4][R8.64+0x800], R20 ;  /* 0x0008001408007986 */ /* 0x000fe2000c101d04 */
[----:B------:R-:W-:Y:S05]  /*0300*/  EXIT ;  /* 0x000000000000794d */ /* 0x000fea0003800000 */
.L_x_0:
[----:B------:R-:W-:-:S00]  /*0310*/  BRA `(.L_x_0) ;  /* 0xfffffffc00fc7947 */ /* 0x000fc0000383ffff */
[----:B------:R-:W-:-:S00]  /*0320*/  NOP ;  /* 0x0000000000007918 */ /* 0x000fc00000000000 */
        /* <DEDUP_REMOVED lines=13> */
.L_x_1:


//--------------------- .nv.constant0.triton_poi_fused_add_convolution_mul_23 --------------------------
	.section	.nv.constant0.triton_poi_fused_add_convolution_mul_23,"a",@progbits
	.sectionflags	@""
	.align	4
.nv.constant0.triton_poi_fused_add_convolution_mul_23:
	.zero		572
